	.headerflags	@"EF_CUDA_TEXMODE_UNIFIED EF_CUDA_64BIT_ADDRESS EF_CUDA_ACCELERATORS EF_CUDA_SM90 EF_CUDA_VIRTUAL_SM(EF_CUDA_SM90)"
	.elftype	@"ET_EXEC"


//--------------------- .nv.info                  --------------------------
	.section	.nv.info,"",@"SHT_CUDA_INFO"
	.align	4


	//----- nvinfo : EIATTR_REGCOUNT
	.align		4
        /*0000*/ 	.byte	0x04, 0x2f
        /*0002*/ 	.short	(.L_1 - .L_0)
	.align		4
.L_0:
        /*0004*/ 	.word	index@(triton_poi_fused_convolution_relu_1)
        /*0008*/ 	.word	0x0000000c


	//----- nvinfo : EIATTR_MIN_STACK_SIZE
	.align		4
.L_1:
        /*000c*/ 	.byte	0x04, 0x12
        /*000e*/ 	.short	(.L_3 - .L_2)
	.align		4
.L_2:
        /*0010*/ 	.word	index@(triton_poi_fused_convolution_relu_1)
        /*0014*/ 	.word	0x00000000


	//----- nvinfo : EIATTR_FRAME_SIZE
	.align		4
.L_3:
        /*0018*/ 	.byte	0x04, 0x11
        /*001a*/ 	.short	(.L_5 - .L_4)
	.align		4
.L_4:
        /*001c*/ 	.word	index@(triton_poi_fused_convolution_relu_1)
        /*0020*/ 	.word	0x00000000


	//----- nvinfo : EIATTR_MIN_STACK_SIZE
	.align		4
.L_5:
        /*0024*/ 	.byte	0x04, 0x12
        /*0026*/ 	.short	(.L_7 - .L_6)
	.align		4
.L_6:
        /*0028*/ 	.word	index@(triton_poi_fused_convolution_relu_1)
        /*002c*/ 	.word	0x00000000
.L_7:


//--------------------- .nv.info.triton_poi_fused_convolution_relu_1 --------------------------
	.section	.nv.info.triton_poi_fused_convolution_relu_1,"",@"SHT_CUDA_INFO"
	.sectionflags	@""
	.align	4


	//----- nvinfo : EIATTR_CUDA_API_VERSION
	.align		4
        /*0000*/ 	.byte	0x04, 0x37
        /*0002*/ 	.short	(.L_9 - .L_8)
.L_8:
        /*0004*/ 	.word	0x0000007c


	//----- nvinfo : EIATTR_KPARAM_INFO
	.align		4
.L_9:
        /*0008*/ 	.byte	0x04, 0x17
        /*000a*/ 	.short	(.L_11 - .L_10)
.L_10:
        /*000c*/ 	.word	0x00000000
        /*0010*/ 	.short	0x0002
        /*0012*/ 	.short	0x0010
        /*0014*/ 	.byte	0x00, 0xf0, 0x11, 0x00


	//----- nvinfo : EIATTR_KPARAM_INFO
	.align		4
.L_11:
        /*0018*/ 	.byte	0x04, 0x17
        /*001a*/ 	.short	(.L_13 - .L_12)
.L_12:
        /*001c*/ 	.word	0x00000000
        /*0020*/ 	.short	0x0001
        /*0022*/ 	.short	0x0008
        /*0024*/ 	.byte	0x00, 0xf4, 0x21, 0x00


	//----- nvinfo : EIATTR_KPARAM_INFO
	.align		4
.L_13:
        /*0028*/ 	.byte	0x04, 0x17
        /*002a*/ 	.short	(.L_15 - .L_14)
.L_14:
        /*002c*/ 	.word	0x00000000
        /*0030*/ 	.short	0x0000
        /*0032*/ 	.short	0x0000
        /*0034*/ 	.byte	0x00, 0xf4, 0x21, 0x00


	//----- nvinfo : EIATTR_SPARSE_MMA_MASK
	.align		4
.L_15:
        /*0038*/ 	.byte	0x03, 0x50
        /*003a*/ 	.short	0x0000


	//----- nvinfo : EIATTR_MAXREG_COUNT
	.align		4
        /*003c*/ 	.byte	0x03, 0x1b
        /*003e*/ 	.short	0x00ff


	//----- nvinfo : EIATTR_EXIT_INSTR_OFFSETS
	.align		4
        /*0040*/ 	.byte	0x04, 0x1c
        /*0042*/ 	.short	(.L_17 - .L_16)


	//   ....[0]....
.L_16:
        /*0044*/ 	.word	0x000001f0


	//   ....[1]....
        /*0048*/ 	.word	0x00000210


	//----- nvinfo : EIATTR_REQNTID
	.align		4
.L_17:
        /*004c*/ 	.byte	0x04, 0x10
        /*004e*/ 	.short	(.L_19 - .L_18)
.L_18:
        /*0050*/ 	.word	0x00000080
        /*0054*/ 	.word	0x00000001
        /*0058*/ 	.word	0x00000001


	//----- nvinfo : EIATTR_CBANK_PARAM_SIZE
	.align		4
.L_19:
        /*005c*/ 	.byte	0x03, 0x19
        /*005e*/ 	.short	0x0014


	//----- nvinfo : EIATTR_PARAM_CBANK
	.align		4
        /*0060*/ 	.byte	0x04, 0x0a
        /*0062*/ 	.short	(.L_21 - .L_20)
	.align		4
.L_20:
        /*0064*/ 	.word	index@(.nv.constant0.triton_poi_fused_convolution_relu_1)
        /*0068*/ 	.short	0x0210
        /*006a*/ 	.short	0x0014


	//----- nvinfo : EIATTR_SW_WAR
	.align		4
.L_21:
        /*006c*/ 	.byte	0x04, 0x36
        /*006e*/ 	.short	(.L_23 - .L_22)
.L_22:
        /*0070*/ 	.word	0x00000008
.L_23:


//--------------------- .nv.callgraph             --------------------------
	.section	.nv.callgraph,"",@"SHT_CUDA_CALLGRAPH"
	.align	4
	.sectionentsize	8
	.align		4
        /*0000*/ 	.word	0x00000000
	.align		4
        /*0004*/ 	.word	0xffffffff
	.align		4
        /*0008*/ 	.word	0x00000000
	.align		4
        /*000c*/ 	.word	0xfffffffe
	.align		4
        /*0010*/ 	.word	0x00000000
	.align		4
        /*0014*/ 	.word	0xfffffffd
	.align		4
        /*0018*/ 	.word	0x00000000
	.align		4
        /*001c*/ 	.word	0xfffffffc


//--------------------- .text.triton_poi_fused_convolution_relu_1 --------------------------
	.section	.text.triton_poi_fused_convolution_relu_1,"ax",@progbits
	.align	128
        .global         triton_poi_fused_convolution_relu_1
        .type           triton_poi_fused_convolution_relu_1,@function
        .size           triton_poi_fused_convolution_relu_1,(.L_x_1 - triton_poi_fused_convolution_relu_1)
        .other          triton_poi_fused_convolution_relu_1,@"STO_CUDA_ENTRY STV_DEFAULT"
triton_poi_fused_convolution_relu_1:
.text.triton_poi_fused_convolution_relu_1:
[----:B------:R-:W0:Y:S02]  /*0000*/  LDC R1, c[0x0][0x28] ;  /* 0x00000a00ff017b82 */ /* 0x000e240000000800 */
[----:B------:R-:W1:Y:S01]  /*0010*/  S2R R0, SR_TID.X ;  /* 0x0000000000007919 */ /* 0x000e620000002100 */
[----:B------:R-:W2:Y:S01]  /*0020*/  LDC.64 R2, c[0x0][0x210] ;  /* 0x00008400ff027b82 */ /* 0x000ea20000000a00 */
[----:B------:R-:W-:Y:S01]  /*0030*/  ULDC.64 UR4, c[0x0][0x208] ;  /* 0x0000820000047ab9 */ /* 0x000fe20000000a00 */
[----:B------:R-:W3:Y:S06]  /*0040*/  S2R R7, SR_CTAID.X ;  /* 0x0000000000077919 */ /* 0x000eec0000002500 */
[----:B------:R-:W4:Y:S01]  /*0050*/  LDC.64 R4, c[0x0][0x218] ;  /* 0x00008600ff047b82 */ /* 0x000f220000000a00 */
[----:B-1----:R-:W-:Y:S01]  /*0060*/  IMAD.SHL.U32 R0, R0, 0x2, RZ ;  /* 0x0000000200007824 */ /* 0x002fe200078e00ff */
[----:B---3--:R-:W-:-:S04]  /*0070*/  SHF.R.S32.HI R6, RZ, 0x17, R7 ;  /* 0x00000017ff067819 */ /* 0x008fc80000011407 */
[----:B------:R-:W-:Y:S02]  /*0080*/  LOP3.LUT R0, R0, 0xfe, RZ, 0xc0, !PT ;  /* 0x000000fe00007812 */ /* 0x000fe400078ec0ff */
[----:B------:R-:W-:-:S03]  /*0090*/  SGXT R6, R6, 0x1 ;  /* 0x000000010606781a */ /* 0x000fc60000000200 */
[----:B------:R-:W-:-:S04]  /*00a0*/  IMAD R7, R7, 0x100, R0 ;  /* 0x0000010007077824 */ /* 0x000fc800078e0200 */
[C---:B--2---:R-:W-:Y:S01]  /*00b0*/  IMAD.WIDE R2, R7.reuse, 0x4, R2 ;  /* 0x0000000407027825 */ /* 0x044fe200078e0202 */
[----:B------:R-:W-:Y:S02]  /*00c0*/  LEA.HI R6, R6, R7, RZ, 0x6 ;  /* 0x0000000706067211 */ /* 0x000fe400078f30ff */
[----:B------:R-:W-:Y:S02]  /*00d0*/  ISETP.GE.AND P2, PT, R7, 0x400, PT ;  /* 0x000004000700780c */ /* 0x000fe40003f46270 */
[----:B------:R-:W-:-:S04]  /*00e0*/  SHF.R.S32.HI R6, RZ, 0x6, R6 ;  /* 0x00000006ff067819 */ /* 0x000fc80000011406 */
[----:B------:R-:W-:-:S04]  /*00f0*/  LEA.HI R0, R6, R6, RZ, 0x2 ;  /* 0x0000000606007211 */ /* 0x000fc800078f10ff */
[----:B------:R-:W-:Y:S01]  /*0100*/  LOP3.LUT R9, R0, 0xfffffffc, RZ, 0xc0, !PT ;  /* 0xfffffffc00097812 */ /* 0x000fe200078ec0ff */
[----:B------:R-:W-:-:S04]  /*0110*/  IMAD.MOV.U32 R0, RZ, RZ, RZ ;  /* 0x000000ffff007224 */ /* 0x000fc800078e00ff */
[----:B------:R-:W-:Y:S01]  /*0120*/  IMAD.IADD R9, R6, 0x1, -R9 ;  /* 0x0000000106097824 */ /* 0x000fe200078e0a09 */
[----:B------:R-:W-:-:S03]  /*0130*/  CS2R R6, SRZ ;  /* 0x0000000000067805 */ /* 0x000fc6000001ff00 */
[----:B----4-:R-:W-:-:S03]  /*0140*/  IMAD.WIDE R4, R9, 0x4, R4 ;  /* 0x0000000409047825 */ /* 0x010fc600078e0204 */
[----:B------:R-:W2:Y:S01]  /*0150*/  @!P2 LDG.E.64 R6, desc[UR4][R2.64] ;  /* 0x000000040206a981 */ /* 0x000ea2000c1e1b00 */
[----:B------:R-:W-:-:S03]  /*0160*/  IMAD.MOV.U32 R9, RZ, RZ, RZ ;  /* 0x000000ffff097224 */ /* 0x000fc600078e00ff */
[----:B------:R-:W2:Y:S04]  /*0170*/  @!P2 LDG.E.EL R0, desc[UR4][R4.64] ;  /* 0x000000040400a981 */ /* 0x000ea8000c2e1900 */
[----:B------:R-:W3:Y:S01]  /*0180*/  @!P2 LDG.E.EL R9, desc[UR4][R4.64] ;  /* 0x000000040409a981 */ /* 0x000ee2000c2e1900 */
[----:B--2---:R-:W-:Y:S01]  /*0190*/  FADD R8, R0, R7 ;  /* 0x0000000700087221 */ /* 0x004fe20000000000 */
[----:B------:R-:W-:Y:S02]  /*01a0*/  FSETP.GEU.AND P1, PT, R7, -R0, PT ;  /* 0x800000000700720b */ /* 0x000fe40003f2e000 */
[----:B---3--:R-:W-:Y:S01]  /*01b0*/  FSETP.GEU.AND P0, PT, R6, -R9, PT ;  /* 0x800000090600720b */ /* 0x008fe20003f0e000 */
[----:B------:R-:W-:Y:S01]  /*01c0*/  FADD R6, R9, R6 ;  /* 0x0000000609067221 */ /* 0x000fe20000000000 */
[----:B------:R-:W-:-:S04]  /*01d0*/  FSEL R7, R8, RZ, P1 ;  /* 0x000000ff08077208 */ /* 0x000fc80000800000 */
[----:B------:R-:W-:Y:S01]  /*01e0*/  FSEL R6, R6, RZ, P0 ;  /* 0x000000ff06067208 */ /* 0x000fe20000000000 */
[----:B------:R-:W-:Y:S06]  /*01f0*/  @P2 EXIT ;  /* 0x000000000000294d */ /* 0x000fec0003800000 */
[----:B------:R-:W-:Y:S01]  /*0200*/  STG.E.64 desc[UR4][R2.64], R6 ;  /* 0x0000000602007986 */ /* 0x000fe2000c101b04 */
[----:B------:R-:W-:Y:S05]  /*0210*/  EXIT ;  /* 0x000000000000794d */ /* 0x000fea0003800000 */
.L_x_0:
[----:B------:R-:W-:-:S00]  /*0220*/  BRA `(.L_x_0) ;  /* 0xfffffffc00fc7947 */ /* 0x000fc0000383ffff */
[----:B------:R-:W-:-:S00]  /*0230*/  NOP ;  /* 0x0000000000007918 */ /* 0x000fc00000000000 */
        /* <DEDUP_REMOVED lines=12> */
.L_x_1:


//--------------------- .nv.constant0.triton_poi_fused_convolution_relu_1 --------------------------
	.section	.nv.constant0.triton_poi_fused_convolution_relu_1,"a",@progbits
	.sectionflags	@""
	.align	4
.nv.constant0.triton_poi_fused_convolution_relu_1:
	.zero		548
